//
// Generated by NVIDIA NVVM Compiler
//
// Compiler Build ID: CL-36424714
// Cuda compilation tools, release 13.0, V13.0.88
// Based on NVVM 20.0.0
//

.version 9.0
.target sm_100
.address_size 64

	// .globl	_Z5printPiS_
.extern .func  (.param .b32 func_retval0) vprintf
(
	.param .b64 vprintf_param_0,
	.param .b64 vprintf_param_1
)
;
.global .align 1 .b8 $str[3] = {37, 100};

.visible .entry _Z5printPiS_(
	.param .u64 .ptr .align 1 _Z5printPiS__param_0,
	.param .u64 .ptr .align 1 _Z5printPiS__param_1
)
{
	.local .align 8 .b8 	__local_depot0[8];
	.reg .b64 	%SP;
	.reg .b64 	%SPL;
	.reg .b32 	%r<7>;
	.reg .b64 	%rd<9>;

	mov.u64 	%SPL, __local_depot0;
	cvta.local.u64 	%SP, %SPL;
	ld.param.u64 	%rd1, [_Z5printPiS__param_0];
	ld.param.u64 	%rd2, [_Z5printPiS__param_1];
	cvta.to.global.u64 	%rd3, %rd2;
	cvta.to.global.u64 	%rd4, %rd1;
	add.u64 	%rd5, %SP, 0;
	add.u64 	%rd6, %SPL, 0;
	mov.b32 	%r1, 1;
	st.global.u32 	[%rd4], %r1;
	st.local.u32 	[%rd6], %r1;
	mov.u64 	%rd7, $str;
	cvta.global.u64 	%rd8, %rd7;
	{ // callseq 0, 0
	.param .b64 param0;
	st.param.b64 	[param0], %rd8;
	.param .b64 param1;
	st.param.b64 	[param1], %rd5;
	.param .b32 retval0;
	call.uni (retval0), 
	vprintf, 
	(
	param0, 
	param1
	);
	ld.param.b32 	%r2, [retval0];
	} // callseq 0
	mov.b32 	%r4, 2;
	st.global.u32 	[%rd3], %r4;
	st.local.u32 	[%rd6], %r4;
	{ // callseq 1, 0
	.param .b64 param0;
	st.param.b64 	[param0], %rd8;
	.param .b64 param1;
	st.param.b64 	[param1], %rd5;
	.param .b32 retval0;
	call.uni (retval0), 
	vprintf, 
	(
	param0, 
	param1
	);
	ld.param.b32 	%r5, [retval0];
	} // callseq 1
	ret;

}


// ===== COMPILED SASS (sm_100) =====

	.target	sm_100

	.elftype	@"ET_EXEC"


//--------------------- .note.nv.tkinfo           --------------------------
	.section	.note.nv.tkinfo,"",@"SHT_NOTE"
	.sectionflags	@"SHF_NOTE_NV_TKINFO"
	.tkinfo
        /*0018*/ 	.word	0x00000002
        /*0030*/ 	.string	""
        /*0030*/ 	.string	"ptxas"
        /*0030*/ 	.string	"Cuda compilation tools, release 13.0, V13.0.88"
        /*0030*/ 	.string	"Build cuda_13.0.r13.0/compiler.36424714_0"
        /*0030*/ 	.string	"-arch sm_100 -m 64 "



//--------------------- .note.nv.cuinfo           --------------------------
	.section	.note.nv.cuinfo,"",@"SHT_NOTE"
	.sectionflags	@"SHF_NOTE_NV_CUINFO"
        /*0018*/ 	.short	0x0002
        /*001a*/ 	.short	0x0064
        /*001c*/ 	.short	0x0082
	.zero		2


//--------------------- .nv.info                  --------------------------
	.section	.nv.info,"",@"SHT_CUDA_INFO"
	.align	4


	//----- nvinfo : EIATTR_REGCOUNT
	.align		4
        /*0000*/ 	.byte	0x04, 0x2f
        /*0002*/ 	.short	(.L_2 - .L_1)
	.align		4
.L_1:
        /*0004*/ 	.word	index@(_Z5printPiS_)
        /*0008*/ 	.word	0x00000018


	//----- nvinfo : EIATTR_FRAME_SIZE
	.align		4
.L_2:
        /*000c*/ 	.byte	0x04, 0x11
        /*000e*/ 	.short	(.L_4 - .L_3)
	.align		4
.L_3:
        /*0010*/ 	.word	index@(_Z5printPiS_)
        /*0014*/ 	.word	0x00000008


	//----- nvinfo : EIATTR_MIN_STACK_SIZE
	.align		4
.L_4:
        /*0018*/ 	.byte	0x04, 0x12
        /*001a*/ 	.short	(.L_6 - .L_5)
	.align		4
.L_5:
        /*001c*/ 	.word	index@(_Z5printPiS_)
        /*0020*/ 	.word	0x00000008
.L_6:


//--------------------- .nv.compat                --------------------------
	.section	.nv.compat,"",@"SHT_CUDA_COMPAT_INFO"
	.align	4
        /*0000*/ 	.byte	0x02, 0x09, 0x00, 0x00, 0x02, 0x02, 0x01, 0x00, 0x02, 0x05, 0x05, 0x00, 0x03, 0x07, 0x01, 0x01
        /*0010*/ 	.byte	0x02, 0x03, 0x00, 0x00, 0x02, 0x06, 0x01, 0x00, 0x04, 0x0b, 0x08, 0x00, 0x09, 0x00, 0x00, 0x00
        /*0020*/ 	.byte	0x00, 0x00, 0x00, 0x00


//--------------------- .nv.info._Z5printPiS_     --------------------------
	.section	.nv.info._Z5printPiS_,"",@"SHT_CUDA_INFO"
	.sectionflags	@""
	.align	4


	//----- nvinfo : EIATTR_CUDA_API_VERSION
	.align		4
        /*0000*/ 	.byte	0x04, 0x37
        /*0002*/ 	.short	(.L_8 - .L_7)
.L_7:
        /*0004*/ 	.word	0x00000082


	//----- nvinfo : EIATTR_KPARAM_INFO
	.align		4
.L_8:
        /*0008*/ 	.byte	0x04, 0x17
        /*000a*/ 	.short	(.L_10 - .L_9)
.L_9:
        /*000c*/ 	.word	0x00000000
        /*0010*/ 	.short	0x0001
        /*0012*/ 	.short	0x0008
        /*0014*/ 	.byte	0x00, 0xf5, 0x21, 0x00


	//----- nvinfo : EIATTR_KPARAM_INFO
	.align		4
.L_10:
        /*0018*/ 	.byte	0x04, 0x17
        /*001a*/ 	.short	(.L_12 - .L_11)
.L_11:
        /*001c*/ 	.word	0x00000000
        /*0020*/ 	.short	0x0000
        /*0022*/ 	.short	0x0000
        /*0024*/ 	.byte	0x00, 0xf5, 0x21, 0x00


	//----- nvinfo : EIATTR_SPARSE_MMA_MASK
	.align		4
.L_12:
        /*0028*/ 	.byte	0x03, 0x50
        /*002a*/ 	.short	0x0000


	//----- nvinfo : EIATTR_MAXREG_COUNT
	.align		4
        /*002c*/ 	.byte	0x03, 0x1b
        /*002e*/ 	.short	0x00ff


	//----- nvinfo : EIATTR_EXTERNS
	.align		4
        /*0030*/ 	.byte	0x04, 0x0f
        /*0032*/ 	.short	(.L_14 - .L_13)


	//   ....[0]....
	.align		4
.L_13:
        /*0034*/ 	.word	index@(vprintf)


	//----- nvinfo : EIATTR_MERCURY_ISA_VERSION
	.align		4
.L_14:
        /*0038*/ 	.byte	0x03, 0x5f
        /*003a*/ 	.short	0x0101


	//----- nvinfo : EIATTR_VRC_CTA_INIT_COUNT
	.align		4
        /*003c*/ 	.byte	0x02, 0x4a
	.zero		1
	.zero		1


	//----- nvinfo : EIATTR_SYSCALL_OFFSETS
	.align		4
        /*0040*/ 	.byte	0x04, 0x46
        /*0042*/ 	.short	(.L_16 - .L_15)


	//   ....[0]....
.L_15:
        /*0044*/ 	.word	0x00000130


	//   ....[1]....
        /*0048*/ 	.word	0x000001f0


	//----- nvinfo : EIATTR_EXIT_INSTR_OFFSETS
	.align		4
.L_16:
        /*004c*/ 	.byte	0x04, 0x1c
        /*004e*/ 	.short	(.L_18 - .L_17)


	//   ....[0]....
.L_17:
        /*0050*/ 	.word	0x00000200


	//----- nvinfo : EIATTR_CBANK_PARAM_SIZE
	.align		4
.L_18:
        /*0054*/ 	.byte	0x03, 0x19
        /*0056*/ 	.short	0x0010


	//----- nvinfo : EIATTR_PARAM_CBANK
	.align		4
        /*0058*/ 	.byte	0x04, 0x0a
        /*005a*/ 	.short	(.L_20 - .L_19)
	.align		4
.L_19:
        /*005c*/ 	.word	index@(.nv.constant0._Z5printPiS_)
        /*0060*/ 	.short	0x0380
        /*0062*/ 	.short	0x0010


	//----- nvinfo : EIATTR_SW_WAR
	.align		4
.L_20:
        /*0064*/ 	.byte	0x04, 0x36
        /*0066*/ 	.short	(.L_22 - .L_21)
.L_21:
        /*0068*/ 	.word	0x00000008
.L_22:


//--------------------- .nv.callgraph             --------------------------
	.section	.nv.callgraph,"",@"SHT_CUDA_CALLGRAPH"
	.align	4
	.sectionentsize	8
	.align		4
        /*0000*/ 	.word	0x00000000
	.align		4
        /*0004*/ 	.word	0xffffffff
	.align		4
        /*0008*/ 	.word	index@(_Z5printPiS_)
	.align		4
        /*000c*/ 	.word	index@(vprintf)
	.align		4
        /*0010*/ 	.word	0x00000000
	.align		4
        /*0014*/ 	.word	0xfffffffe
	.align		4
        /*0018*/ 	.word	0x00000000
	.align		4
        /*001c*/ 	.word	0xfffffffd
	.align		4
        /*0020*/ 	.word	0x00000000
	.align		4
        /*0024*/ 	.word	0xfffffffc


//--------------------- .nv.constant4             --------------------------
	.section	.nv.constant4,"a",@progbits
	.align	8
	.align		8
.nv.constant4:
        /*0000*/ 	.dword	vprintf
	.align		8
        /*0008*/ 	.dword	$str


//--------------------- .text._Z5printPiS_        --------------------------
	.section	.text._Z5printPiS_,"ax",@progbits
	.align	128
        .global         _Z5printPiS_
        .type           _Z5printPiS_,@function
        .size           _Z5printPiS_,(.L_x_3 - _Z5printPiS_)
        .other          _Z5printPiS_,@"STO_CUDA_ENTRY STV_DEFAULT"
_Z5printPiS_:
.text._Z5printPiS_:
[----:B------:R-:W0:Y:S08]  /*0000*/  LDC R1, c[0x0][0x37c] ;  /* 0x0000df00ff017b82 */ /* 0x000e300000000800 */
[----:B------:R-:W1:Y:S01]  /*0010*/  LDC.64 R2, c[0x0][0x380] ;  /* 0x0000e000ff027b82 */ /* 0x000e620000000a00 */
[----:B------:R-:W1:Y:S01]  /*0020*/  LDCU.64 UR36, c[0x0][0x358] ;  /* 0x00006b00ff2477ac */ /* 0x000e620008000a00 */
[----:B0-----:R-:W-:Y:S01]  /*0030*/  VIADD R1, R1, 0xfffffff8 ;  /* 0xfffffff801017836 */ /* 0x001fe20000000000 */
[----:B------:R-:W-:Y:S01]  /*0040*/  MOV R16, 0x0 ;  /* 0x0000000000107802 */ /* 0x000fe20000000f00 */
[----:B------:R-:W-:Y:S01]  /*0050*/  IMAD.MOV.U32 R0, RZ, RZ, 0x1 ;  /* 0x00000001ff007424 */ /* 0x000fe200078e00ff */
[----:B------:R-:W0:Y:S03]  /*0060*/  LDCU UR4, c[0x0][0x2f8] ;  /* 0x00005f00ff0477ac */ /* 0x000e260008000800 */
[----:B------:R2:W3:Y:S01]  /*0070*/  LDC.64 R8, c[0x4][R16] ;  /* 0x0100000010087b82 */ /* 0x0004e20000000a00 */
[----:B------:R-:W4:Y:S01]  /*0080*/  LDCU UR5, c[0x0][0x2fc] ;  /* 0x00005f80ff0577ac */ /* 0x000f220008000800 */
[----:B------:R2:W-:Y:S01]  /*0090*/  STL [R1], R0 ;  /* 0x0000000001007387 */ /* 0x0005e20000100800 */
[----:B------:R-:W5:Y:S01]  /*00a0*/  LDCU.64 UR6, c[0x4][0x8] ;  /* 0x01000100ff0677ac */ /* 0x000f620008000a00 */
[----:B0-----:R-:W-:-:S02]  /*00b0*/  IADD3 R17, P0, PT, R1, UR4, RZ ;  /* 0x0000000401117c10 */ /* 0x001fc4000ff1e0ff */
[----:B-1----:R2:W-:Y:S02]  /*00c0*/  STG.E desc[UR36][R2.64], R0 ;  /* 0x0000000002007986 */ /* 0x0025e4000c101924 */
[----:B----4-:R-:W-:Y:S02]  /*00d0*/  IADD3.X R18, PT, PT, RZ, UR5, RZ, P0, !PT ;  /* 0x00000005ff127c10 */ /* 0x010fe400087fe4ff */
[----:B------:R-:W-:Y:S01]  /*00e0*/  MOV R6, R17 ;  /* 0x0000001100067202 */ /* 0x000fe20000000f00 */
[----:B-----5:R-:W-:Y:S02]  /*00f0*/  IMAD.U32 R4, RZ, RZ, UR6 ;  /* 0x00000006ff047e24 */ /* 0x020fe4000f8e00ff */
[----:B------:R-:W-:Y:S02]  /*0100*/  IMAD.U32 R5, RZ, RZ, UR7 ;  /* 0x00000007ff057e24 */ /* 0x000fe4000f8e00ff */
[----:B------:R-:W-:-:S07]  /*0110*/  IMAD.MOV.U32 R7, RZ, RZ, R18 ;  /* 0x000000ffff077224 */ /* 0x000fce00078e0012 */
[----:B------:R-:W-:-:S07]  /*0120*/  LEPC R20, `(.L_x_0) ;  /* 0x000000001014794e */ /* 0x000fce0000000000 */
[----:B--23--:R-:W-:Y:S05]  /*0130*/  CALL.ABS.NOINC R8 ;  /* 0x0000000008007343 */ /* 0x00cfea0003c00000 */
.L_x_0:
[----:B------:R-:W0:Y:S01]  /*0140*/  LDC.64 R2, c[0x0][0x388] ;  /* 0x0000e200ff027b82 */ /* 0x000e220000000a00 */
[----:B------:R-:W-:Y:S01]  /*0150*/  HFMA2 R0, -RZ, RZ, 0, 1.1920928955078125e-07 ;  /* 0x00000002ff007431 */ /* 0x000fe200000001ff */
[----:B------:R-:W1:Y:S01]  /*0160*/  LDCU.64 UR4, c[0x4][0x8] ;  /* 0x01000100ff0477ac */ /* 0x000e620008000a00 */
[----:B------:R-:W-:Y:S01]  /*0170*/  IMAD.MOV.U32 R6, RZ, RZ, R17 ;  /* 0x000000ffff067224 */ /* 0x000fe200078e0011 */
[----:B------:R-:W-:Y:S02]  /*0180*/  MOV R7, R18 ;  /* 0x0000001200077202 */ /* 0x000fe40000000f00 */
[----:B------:R2:W-:Y:S02]  /*0190*/  STL [R1], R0 ;  /* 0x0000000001007387 */ /* 0x0005e40000100800 */
[----:B------:R2:W3:Y:S01]  /*01a0*/  LDC.64 R8, c[0x4][R16] ;  /* 0x0100000010087b82 */ /* 0x0004e20000000a00 */
[----:B-1----:R-:W-:Y:S01]  /*01b0*/  IMAD.U32 R4, RZ, RZ, UR4 ;  /* 0x00000004ff047e24 */ /* 0x002fe2000f8e00ff */
[----:B------:R-:W-:Y:S01]  /*01c0*/  MOV R5, UR5 ;  /* 0x0000000500057c02 */ /* 0x000fe20008000f00 */
[----:B0-----:R2:W-:Y:S06]  /*01d0*/  STG.E desc[UR36][R2.64], R0 ;  /* 0x0000000002007986 */ /* 0x0015ec000c101924 */
[----:B------:R-:W-:-:S07]  /*01e0*/  LEPC R20, `(.L_x_1) ;  /* 0x000000001014794e */ /* 0x000fce0000000000 */
[----:B--23--:R-:W-:Y:S05]  /*01f0*/  CALL.ABS.NOINC R8 ;  /* 0x0000000008007343 */ /* 0x00cfea0003c00000 */
.L_x_1:
[----:B------:R-:W-:Y:S05]  /*0200*/  EXIT ;  /* 0x000000000000794d */ /* 0x000fea0003800000 */
.L_x_2:
[----:B------:R-:W-:-:S00]  /*0210*/  BRA `(.L_x_2) ;  /* 0xfffffffc00fc7947 */ /* 0x000fc0000383ffff */
[----:B------:R-:W-:-:S00]  /*0220*/  NOP ;  /* 0x0000000000007918 */ /* 0x000fc00000000000 */
        /* <DEDUP_REMOVED lines=13> */
.L_x_3:


//--------------------- .nv.global.init           --------------------------
	.section	.nv.global.init,"aw",@progbits
.nv.global.init:
	.type		$str,@object
	.size		$str,(.L_0 - $str)
$str:
        /*0000*/ 	.byte	0x25, 0x64, 0x00
.L_0:


//--------------------- .nv.shared.reserved.0     --------------------------
	.section	.nv.shared.reserved.0,"aw",@nobits
	.weak		__nv_reservedSMEM_offset_0_alias
	.size		__nv_reservedSMEM_offset_0_alias, 0, 64
	.other		__nv_reservedSMEM_offset_0_alias,@"STO_CUDA_RESERVED_SHARED STV_DEFAULT"
__nv_reservedSMEM_offset_0_alias:
	.zero		0
	.zero		64


//--------------------- .nv.constant0._Z5printPiS_ --------------------------
	.section	.nv.constant0._Z5printPiS_,"a",@progbits
	.sectionflags	@""
	.align	4
.nv.constant0._Z5printPiS_:
	.zero		912


//--------------------- SYMBOLS --------------------------

	.type		.nv.reservedSmem.offset0,@object
	.size		.nv.reservedSmem.offset0,0x4
	.type		vprintf,@function
